//
// Generated by NVIDIA NVVM Compiler
//
// Compiler Build ID: CL-36424714
// Cuda compilation tools, release 13.0, V13.0.88
// Based on NVVM 20.0.0
//

.version 9.0
.target sm_100
.address_size 64

	// .globl	_Z12reduceKernalPfS_
.extern .func  (.param .b32 func_retval0) vprintf
(
	.param .b64 vprintf_param_0,
	.param .b64 vprintf_param_1
)
;
.extern .func  (.param .b64 func_retval0) malloc
(
	.param .b64 malloc_param_0
)
;
// _ZZ12reduceKernalPfS_E4temp has been demoted
// _ZZ15reduceGPUKernalPfS_E4temp has been demoted
.global .align 1 .b8 $str[7] = {119, 111, 119, 32, 37, 105};
.global .align 1 .b8 $str$1[10] = {66, 83, 105, 122, 101, 58, 32, 37, 105};
.global .align 1 .b8 $str$2[14] = {66, 76, 79, 67, 75, 32, 68, 73, 77, 58, 32, 37, 105};
.global .align 1 .b8 $str$3[19] = {10, 32, 75, 101, 114, 110, 97, 108, 32, 68, 111, 110, 101, 32, 37, 102, 32, 10};

.visible .entry _Z12reduceKernalPfS_(
	.param .u64 .ptr .align 1 _Z12reduceKernalPfS__param_0,
	.param .u64 .ptr .align 1 _Z12reduceKernalPfS__param_1
)
{
	.local .align 8 .b8 	__local_depot0[8];
	.reg .b64 	%SP;
	.reg .b64 	%SPL;
	.reg .pred 	%p<5>;
	.reg .b32 	%r<18>;
	.reg .b32 	%f<6>;
	.reg .b64 	%rd<32>;
	.reg .b64 	%fd<2>;
	// demoted variable
	.shared .align 8 .u64 _ZZ12reduceKernalPfS_E4temp;
	mov.u64 	%SPL, __local_depot0;
	cvta.local.u64 	%SP, %SPL;
	ld.param.u64 	%rd3, [_Z12reduceKernalPfS__param_0];
	ld.param.u64 	%rd2, [_Z12reduceKernalPfS__param_1];
	cvta.to.global.u64 	%rd4, %rd3;
	add.u64 	%rd5, %SP, 0;
	add.u64 	%rd1, %SPL, 0;
	mov.u32 	%r17, %ntid.x;
	mov.u32 	%r2, %ctaid.x;
	mov.u32 	%r3, %tid.x;
	mad.lo.s32 	%r6, %r17, %r2, %r3;
	st.local.u32 	[%rd1], %r17;
	mov.u64 	%rd6, $str;
	cvta.global.u64 	%rd7, %rd6;
	{ // callseq 0, 0
	.param .b64 param0;
	st.param.b64 	[param0], %rd7;
	.param .b64 param1;
	st.param.b64 	[param1], %rd5;
	.param .b32 retval0;
	call.uni (retval0), 
	vprintf, 
	(
	param0, 
	param1
	);
	ld.param.b32 	%r7, [retval0];
	} // callseq 0
	shl.b32 	%r9, %r17, 2;
	cvt.u64.u32 	%rd8, %r9;
	{ // callseq 1, 0
	.param .b64 param0;
	st.param.b64 	[param0], %rd8;
	.param .b64 retval0;
	call.uni (retval0), 
	malloc, 
	(
	param0
	);
	ld.param.b64 	%rd9, [retval0];
	} // callseq 1
	st.shared.u64 	[_ZZ12reduceKernalPfS_E4temp], %rd9;
	st.local.u32 	[%rd1], %r17;
	mov.u64 	%rd11, $str$1;
	cvta.global.u64 	%rd12, %rd11;
	{ // callseq 2, 0
	.param .b64 param0;
	st.param.b64 	[param0], %rd12;
	.param .b64 param1;
	st.param.b64 	[param1], %rd5;
	.param .b32 retval0;
	call.uni (retval0), 
	vprintf, 
	(
	param0, 
	param1
	);
	ld.param.b32 	%r10, [retval0];
	} // callseq 2
	mul.wide.s32 	%rd13, %r6, 4;
	add.s64 	%rd14, %rd4, %rd13;
	ld.global.f32 	%f2, [%rd14];
	ld.shared.u64 	%rd15, [_ZZ12reduceKernalPfS_E4temp];
	mul.wide.u32 	%rd16, %r3, 4;
	add.s64 	%rd17, %rd15, %rd16;
	st.f32 	[%rd17], %f2;
	bar.sync 	0;
	st.local.u32 	[%rd1], %r17;
	mov.u64 	%rd18, $str$2;
	cvta.global.u64 	%rd19, %rd18;
	{ // callseq 3, 0
	.param .b64 param0;
	st.param.b64 	[param0], %rd19;
	.param .b64 param1;
	st.param.b64 	[param1], %rd5;
	.param .b32 retval0;
	call.uni (retval0), 
	vprintf, 
	(
	param0, 
	param1
	);
	ld.param.b32 	%r12, [retval0];
	} // callseq 3
	setp.lt.u32 	%p1, %r17, 2;
	@%p1 bra 	$L__BB0_4;
$L__BB0_1:
	shr.u32 	%r5, %r17, 1;
	setp.ge.u32 	%p2, %r3, %r5;
	@%p2 bra 	$L__BB0_3;
	ld.shared.u64 	%rd20, [_ZZ12reduceKernalPfS_E4temp];
	add.s32 	%r14, %r5, %r3;
	mul.wide.u32 	%rd21, %r14, 4;
	add.s64 	%rd22, %rd20, %rd21;
	ld.f32 	%f3, [%rd22];
	add.s64 	%rd24, %rd20, %rd16;
	ld.f32 	%f4, [%rd24];
	add.f32 	%f5, %f3, %f4;
	st.f32 	[%rd24], %f5;
$L__BB0_3:
	bar.sync 	0;
	setp.gt.u32 	%p3, %r17, 3;
	mov.u32 	%r17, %r5;
	@%p3 bra 	$L__BB0_1;
$L__BB0_4:
	setp.ne.s32 	%p4, %r3, 0;
	ld.shared.u64 	%rd25, [_ZZ12reduceKernalPfS_E4temp];
	ld.f32 	%f1, [%rd25];
	@%p4 bra 	$L__BB0_6;
	cvta.to.global.u64 	%rd26, %rd2;
	mul.wide.u32 	%rd27, %r2, 4;
	add.s64 	%rd28, %rd26, %rd27;
	st.global.f32 	[%rd28], %f1;
$L__BB0_6:
	cvt.f64.f32 	%fd1, %f1;
	st.local.f64 	[%rd1], %fd1;
	mov.u64 	%rd29, $str$3;
	cvta.global.u64 	%rd30, %rd29;
	{ // callseq 4, 0
	.param .b64 param0;
	st.param.b64 	[param0], %rd30;
	.param .b64 param1;
	st.param.b64 	[param1], %rd5;
	.param .b32 retval0;
	call.uni (retval0), 
	vprintf, 
	(
	param0, 
	param1
	);
	ld.param.b32 	%r15, [retval0];
	} // callseq 4
	ret;

}
	// .globl	_Z15reduceGPUKernalPfS_
.visible .entry _Z15reduceGPUKernalPfS_(
	.param .u64 .ptr .align 1 _Z15reduceGPUKernalPfS__param_0,
	.param .u64 .ptr .align 1 _Z15reduceGPUKernalPfS__param_1
)
{
	.local .align 8 .b8 	__local_depot1[8];
	.reg .b64 	%SP;
	.reg .b64 	%SPL;
	.reg .pred 	%p<5>;
	.reg .b32 	%r<16>;
	.reg .b32 	%f<7>;
	.reg .b64 	%rd<27>;
	// demoted variable
	.shared .align 8 .u64 _ZZ15reduceGPUKernalPfS_E4temp;
	mov.u64 	%SPL, __local_depot1;
	cvta.local.u64 	%SP, %SPL;
	ld.param.u64 	%rd2, [_Z15reduceGPUKernalPfS__param_0];
	ld.param.u64 	%rd1, [_Z15reduceGPUKernalPfS__param_1];
	cvta.to.global.u64 	%rd3, %rd2;
	add.u64 	%rd4, %SP, 0;
	add.u64 	%rd5, %SPL, 0;
	mov.u32 	%r15, %ntid.x;
	mov.u32 	%r5, %ctaid.x;
	mov.u32 	%r2, %tid.x;
	mad.lo.s32 	%r6, %r15, %r5, %r2;
	st.local.u32 	[%rd5], %r15;
	mov.u64 	%rd6, $str;
	cvta.global.u64 	%rd7, %rd6;
	{ // callseq 5, 0
	.param .b64 param0;
	st.param.b64 	[param0], %rd7;
	.param .b64 param1;
	st.param.b64 	[param1], %rd4;
	.param .b32 retval0;
	call.uni (retval0), 
	vprintf, 
	(
	param0, 
	param1
	);
	ld.param.b32 	%r7, [retval0];
	} // callseq 5
	shl.b32 	%r9, %r15, 2;
	cvt.u64.u32 	%rd8, %r9;
	{ // callseq 6, 0
	.param .b64 param0;
	st.param.b64 	[param0], %rd8;
	.param .b64 retval0;
	call.uni (retval0), 
	malloc, 
	(
	param0
	);
	ld.param.b64 	%rd9, [retval0];
	} // callseq 6
	st.shared.u64 	[_ZZ15reduceGPUKernalPfS_E4temp], %rd9;
	st.local.u32 	[%rd5], %r15;
	mov.u64 	%rd11, $str$1;
	cvta.global.u64 	%rd12, %rd11;
	{ // callseq 7, 0
	.param .b64 param0;
	st.param.b64 	[param0], %rd12;
	.param .b64 param1;
	st.param.b64 	[param1], %rd4;
	.param .b32 retval0;
	call.uni (retval0), 
	vprintf, 
	(
	param0, 
	param1
	);
	ld.param.b32 	%r10, [retval0];
	} // callseq 7
	mul.wide.s32 	%rd13, %r6, 4;
	add.s64 	%rd14, %rd3, %rd13;
	ld.global.f32 	%f1, [%rd14];
	ld.shared.u64 	%rd15, [_ZZ15reduceGPUKernalPfS_E4temp];
	mul.wide.u32 	%rd16, %r2, 4;
	add.s64 	%rd17, %rd15, %rd16;
	st.f32 	[%rd17], %f1;
	bar.sync 	0;
	st.local.u32 	[%rd5], %r15;
	mov.u64 	%rd18, $str$2;
	cvta.global.u64 	%rd19, %rd18;
	{ // callseq 8, 0
	.param .b64 param0;
	st.param.b64 	[param0], %rd19;
	.param .b64 param1;
	st.param.b64 	[param1], %rd4;
	.param .b32 retval0;
	call.uni (retval0), 
	vprintf, 
	(
	param0, 
	param1
	);
	ld.param.b32 	%r12, [retval0];
	} // callseq 8
	setp.lt.u32 	%p1, %r15, 2;
	@%p1 bra 	$L__BB1_4;
$L__BB1_1:
	shr.u32 	%r4, %r15, 1;
	setp.ge.u32 	%p2, %r2, %r4;
	@%p2 bra 	$L__BB1_3;
	ld.shared.u64 	%rd20, [_ZZ15reduceGPUKernalPfS_E4temp];
	add.s32 	%r14, %r4, %r2;
	mul.wide.u32 	%rd21, %r14, 4;
	add.s64 	%rd22, %rd20, %rd21;
	ld.f32 	%f2, [%rd22];
	add.s64 	%rd24, %rd20, %rd16;
	ld.f32 	%f3, [%rd24];
	add.f32 	%f4, %f2, %f3;
	st.f32 	[%rd24], %f4;
$L__BB1_3:
	bar.sync 	0;
	setp.gt.u32 	%p3, %r15, 3;
	mov.u32 	%r15, %r4;
	@%p3 bra 	$L__BB1_1;
$L__BB1_4:
	setp.ne.s32 	%p4, %r2, 0;
	@%p4 bra 	$L__BB1_6;
	ld.shared.u64 	%rd25, [_ZZ15reduceGPUKernalPfS_E4temp];
	ld.f32 	%f5, [%rd25];
	cvta.to.global.u64 	%rd26, %rd1;
	atom.global.add.f32 	%f6, [%rd26], %f5;
$L__BB1_6:
	ret;

}


// ===== COMPILED SASS (sm_100) =====

	.target	sm_100

	.elftype	@"ET_EXEC"


//--------------------- .note.nv.tkinfo           --------------------------
	.section	.note.nv.tkinfo,"",@"SHT_NOTE"
	.sectionflags	@"SHF_NOTE_NV_TKINFO"
	.tkinfo
        /*0018*/ 	.word	0x00000002
        /*0030*/ 	.string	""
        /*0030*/ 	.string	"ptxas"
        /*0030*/ 	.string	"Cuda compilation tools, release 13.0, V13.0.88"
        /*0030*/ 	.string	"Build cuda_13.0.r13.0/compiler.36424714_0"
        /*0030*/ 	.string	"-arch sm_100 -m 64 "



//--------------------- .note.nv.cuinfo           --------------------------
	.section	.note.nv.cuinfo,"",@"SHT_NOTE"
	.sectionflags	@"SHF_NOTE_NV_CUINFO"
        /*0018*/ 	.short	0x0002
        /*001a*/ 	.short	0x0064
        /*001c*/ 	.short	0x0082
	.zero		2


//--------------------- .nv.info                  --------------------------
	.section	.nv.info,"",@"SHT_CUDA_INFO"
	.align	4


	//----- nvinfo : EIATTR_REGCOUNT
	.align		4
        /*0000*/ 	.byte	0x04, 0x2f
        /*0002*/ 	.short	(.L_5 - .L_4)
	.align		4
.L_4:
        /*0004*/ 	.word	index@(_Z12reduceKernalPfS_)
        /*0008*/ 	.word	0x0000001c


	//----- nvinfo : EIATTR_FRAME_SIZE
	.align		4
.L_5:
        /*000c*/ 	.byte	0x04, 0x11
        /*000e*/ 	.short	(.L_7 - .L_6)
	.align		4
.L_6:
        /*0010*/ 	.word	index@(_Z12reduceKernalPfS_)
        /*0014*/ 	.word	0x00000008


	//----- nvinfo : EIATTR_REGCOUNT
	.align		4
.L_7:
        /*0018*/ 	.byte	0x04, 0x2f
        /*001a*/ 	.short	(.L_9 - .L_8)
	.align		4
.L_8:
        /*001c*/ 	.word	index@(_Z15reduceGPUKernalPfS_)
        /*0020*/ 	.word	0x0000001b


	//----- nvinfo : EIATTR_FRAME_SIZE
	.align		4
.L_9:
        /*0024*/ 	.byte	0x04, 0x11
        /*0026*/ 	.short	(.L_11 - .L_10)
	.align		4
.L_10:
        /*0028*/ 	.word	index@(_Z15reduceGPUKernalPfS_)
        /*002c*/ 	.word	0x00000008


	//----- nvinfo : EIATTR_MIN_STACK_SIZE
	.align		4
.L_11:
        /*0030*/ 	.byte	0x04, 0x12
        /*0032*/ 	.short	(.L_13 - .L_12)
	.align		4
.L_12:
        /*0034*/ 	.word	index@(_Z15reduceGPUKernalPfS_)
        /*0038*/ 	.word	0x00000008


	//----- nvinfo : EIATTR_MIN_STACK_SIZE
	.align		4
.L_13:
        /*003c*/ 	.byte	0x04, 0x12
        /*003e*/ 	.short	(.L_15 - .L_14)
	.align		4
.L_14:
        /*0040*/ 	.word	index@(_Z12reduceKernalPfS_)
        /*0044*/ 	.word	0x00000008
.L_15:


//--------------------- .nv.compat                --------------------------
	.section	.nv.compat,"",@"SHT_CUDA_COMPAT_INFO"
	.align	4
        /*0000*/ 	.byte	0x02, 0x09, 0x00, 0x00, 0x02, 0x02, 0x01, 0x00, 0x02, 0x05, 0x05, 0x00, 0x03, 0x07, 0x01, 0x01
        /*0010*/ 	.byte	0x02, 0x03, 0x00, 0x00, 0x02, 0x06, 0x01, 0x00, 0x04, 0x0b, 0x08, 0x00, 0x09, 0x00, 0x00, 0x00
        /*0020*/ 	.byte	0x00, 0x00, 0x00, 0x00


//--------------------- .nv.info._Z15reduceGPUKernalPfS_ --------------------------
	.section	.nv.info._Z15reduceGPUKernalPfS_,"",@"SHT_CUDA_INFO"
	.sectionflags	@""
	.align	4


	//----- nvinfo : EIATTR_CUDA_API_VERSION
	.align		4
        /*0000*/ 	.byte	0x04, 0x37
        /*0002*/ 	.short	(.L_17 - .L_16)
.L_16:
        /*0004*/ 	.word	0x00000082


	//----- nvinfo : EIATTR_KPARAM_INFO
	.align		4
.L_17:
        /*0008*/ 	.byte	0x04, 0x17
        /*000a*/ 	.short	(.L_19 - .L_18)
.L_18:
        /*000c*/ 	.word	0x00000000
        /*0010*/ 	.short	0x0001
        /*0012*/ 	.short	0x0008
        /*0014*/ 	.byte	0x00, 0xf5, 0x21, 0x00


	//----- nvinfo : EIATTR_KPARAM_INFO
	.align		4
.L_19:
        /*0018*/ 	.byte	0x04, 0x17
        /*001a*/ 	.short	(.L_21 - .L_20)
.L_20:
        /*001c*/ 	.word	0x00000000
        /*0020*/ 	.short	0x0000
        /*0022*/ 	.short	0x0000
        /*0024*/ 	.byte	0x00, 0xf5, 0x21, 0x00


	//----- nvinfo : EIATTR_SPARSE_MMA_MASK
	.align		4
.L_21:
        /*0028*/ 	.byte	0x03, 0x50
        /*002a*/ 	.short	0x0000


	//----- nvinfo : EIATTR_MAXREG_COUNT
	.align		4
        /*002c*/ 	.byte	0x03, 0x1b
        /*002e*/ 	.short	0x00ff


	//----- nvinfo : EIATTR_NUM_BARRIERS
	.align		4
        /*0030*/ 	.byte	0x02, 0x4c
        /*0032*/ 	.byte	0x01
	.zero		1


	//----- nvinfo : EIATTR_EXTERNS
	.align		4
        /*0034*/ 	.byte	0x04, 0x0f
        /*0036*/ 	.short	(.L_23 - .L_22)


	//   ....[0]....
	.align		4
.L_22:
        /*0038*/ 	.word	index@(vprintf)


	//   ....[1]....
	.align		4
        /*003c*/ 	.word	index@(malloc)


	//----- nvinfo : EIATTR_MERCURY_ISA_VERSION
	.align		4
.L_23:
        /*0040*/ 	.byte	0x03, 0x5f
        /*0042*/ 	.short	0x0101


	//----- nvinfo : EIATTR_VRC_CTA_INIT_COUNT
	.align		4
        /*0044*/ 	.byte	0x02, 0x4a
	.zero		1
	.zero		1


	//----- nvinfo : EIATTR_SYSCALL_OFFSETS
	.align		4
        /*0048*/ 	.byte	0x04, 0x46
        /*004a*/ 	.short	(.L_25 - .L_24)


	//   ....[0]....
.L_24:
        /*004c*/ 	.word	0x00000130


	//   ....[1]....
        /*0050*/ 	.word	0x00000190


	//   ....[2]....
        /*0054*/ 	.word	0x00000270


	//   ....[3]....
        /*0058*/ 	.word	0x000003f0


	//----- nvinfo : EIATTR_EXIT_INSTR_OFFSETS
	.align		4
.L_25:
        /*005c*/ 	.byte	0x04, 0x1c
        /*005e*/ 	.short	(.L_27 - .L_26)


	//   ....[0]....
.L_26:
        /*0060*/ 	.word	0x000005a0


	//   ....[1]....
        /*0064*/ 	.word	0x00000640


	//----- nvinfo : EIATTR_CRS_STACK_SIZE
	.align		4
.L_27:
        /*0068*/ 	.byte	0x04, 0x1e
        /*006a*/ 	.short	(.L_29 - .L_28)
.L_28:
        /*006c*/ 	.word	0x00000000


	//----- nvinfo : EIATTR_CBANK_PARAM_SIZE
	.align		4
.L_29:
        /*0070*/ 	.byte	0x03, 0x19
        /*0072*/ 	.short	0x0010


	//----- nvinfo : EIATTR_PARAM_CBANK
	.align		4
        /*0074*/ 	.byte	0x04, 0x0a
        /*0076*/ 	.short	(.L_31 - .L_30)
	.align		4
.L_30:
        /*0078*/ 	.word	index@(.nv.constant0._Z15reduceGPUKernalPfS_)
        /*007c*/ 	.short	0x0380
        /*007e*/ 	.short	0x0010


	//----- nvinfo : EIATTR_SW_WAR
	.align		4
.L_31:
        /*0080*/ 	.byte	0x04, 0x36
        /*0082*/ 	.short	(.L_33 - .L_32)
.L_32:
        /*0084*/ 	.word	0x00000008
.L_33:


//--------------------- .nv.info._Z12reduceKernalPfS_ --------------------------
	.section	.nv.info._Z12reduceKernalPfS_,"",@"SHT_CUDA_INFO"
	.sectionflags	@""
	.align	4


	//----- nvinfo : EIATTR_CUDA_API_VERSION
	.align		4
        /*0000*/ 	.byte	0x04, 0x37
        /*0002*/ 	.short	(.L_35 - .L_34)
.L_34:
        /*0004*/ 	.word	0x00000082


	//----- nvinfo : EIATTR_KPARAM_INFO
	.align		4
.L_35:
        /*0008*/ 	.byte	0x04, 0x17
        /*000a*/ 	.short	(.L_37 - .L_36)
.L_36:
        /*000c*/ 	.word	0x00000000
        /*0010*/ 	.short	0x0001
        /*0012*/ 	.short	0x0008
        /*0014*/ 	.byte	0x00, 0xf5, 0x21, 0x00


	//----- nvinfo : EIATTR_KPARAM_INFO
	.align		4
.L_37:
        /*0018*/ 	.byte	0x04, 0x17
        /*001a*/ 	.short	(.L_39 - .L_38)
.L_38:
        /*001c*/ 	.word	0x00000000
        /*0020*/ 	.short	0x0000
        /*0022*/ 	.short	0x0000
        /*0024*/ 	.byte	0x00, 0xf5, 0x21, 0x00


	//----- nvinfo : EIATTR_SPARSE_MMA_MASK
	.align		4
.L_39:
        /*0028*/ 	.byte	0x03, 0x50
        /*002a*/ 	.short	0x0000


	//----- nvinfo : EIATTR_MAXREG_COUNT
	.align		4
        /*002c*/ 	.byte	0x03, 0x1b
        /*002e*/ 	.short	0x00ff


	//----- nvinfo : EIATTR_NUM_BARRIERS
	.align		4
        /*0030*/ 	.byte	0x02, 0x4c
        /*0032*/ 	.byte	0x01
	.zero		1


	//----- nvinfo : EIATTR_EXTERNS
	.align		4
        /*0034*/ 	.byte	0x04, 0x0f
        /*0036*/ 	.short	(.L_41 - .L_40)


	//   ....[0]....
	.align		4
.L_40:
        /*0038*/ 	.word	index@(vprintf)


	//   ....[1]....
	.align		4
        /*003c*/ 	.word	index@(malloc)


	//----- nvinfo : EIATTR_MERCURY_ISA_VERSION
	.align		4
.L_41:
        /*0040*/ 	.byte	0x03, 0x5f
        /*0042*/ 	.short	0x0101


	//----- nvinfo : EIATTR_VRC_CTA_INIT_COUNT
	.align		4
        /*0044*/ 	.byte	0x02, 0x4a
	.zero		1
	.zero		1


	//----- nvinfo : EIATTR_SYSCALL_OFFSETS
	.align		4
        /*0048*/ 	.byte	0x04, 0x46
        /*004a*/ 	.short	(.L_43 - .L_42)


	//   ....[0]....
.L_42:
        /*004c*/ 	.word	0x00000130


	//   ....[1]....
        /*0050*/ 	.word	0x00000190


	//   ....[2]....
        /*0054*/ 	.word	0x00000270


	//   ....[3]....
        /*0058*/ 	.word	0x000003f0


	//   ....[4]....
        /*005c*/ 	.word	0x00000700


	//----- nvinfo : EIATTR_EXIT_INSTR_OFFSETS
	.align		4
.L_43:
        /*0060*/ 	.byte	0x04, 0x1c
        /*0062*/ 	.short	(.L_45 - .L_44)


	//   ....[0]....
.L_44:
        /*0064*/ 	.word	0x00000710


	//----- nvinfo : EIATTR_CRS_STACK_SIZE
	.align		4
.L_45:
        /*0068*/ 	.byte	0x04, 0x1e
        /*006a*/ 	.short	(.L_47 - .L_46)
.L_46:
        /*006c*/ 	.word	0x00000000


	//----- nvinfo : EIATTR_CBANK_PARAM_SIZE
	.align		4
.L_47:
        /*0070*/ 	.byte	0x03, 0x19
        /*0072*/ 	.short	0x0010


	//----- nvinfo : EIATTR_PARAM_CBANK
	.align		4
        /*0074*/ 	.byte	0x04, 0x0a
        /*0076*/ 	.short	(.L_49 - .L_48)
	.align		4
.L_48:
        /*0078*/ 	.word	index@(.nv.constant0._Z12reduceKernalPfS_)
        /*007c*/ 	.short	0x0380
        /*007e*/ 	.short	0x0010


	//----- nvinfo : EIATTR_SW_WAR
	.align		4
.L_49:
        /*0080*/ 	.byte	0x04, 0x36
        /*0082*/ 	.short	(.L_51 - .L_50)
.L_50:
        /*0084*/ 	.word	0x00000008
.L_51:


//--------------------- .nv.callgraph             --------------------------
	.section	.nv.callgraph,"",@"SHT_CUDA_CALLGRAPH"
	.align	4
	.sectionentsize	8
	.align		4
        /*0000*/ 	.word	0x00000000
	.align		4
        /*0004*/ 	.word	0xffffffff
	.align		4
        /*0008*/ 	.word	index@(_Z15reduceGPUKernalPfS_)
	.align		4
        /*000c*/ 	.word	index@(malloc)
	.align		4
        /*0010*/ 	.word	index@(_Z15reduceGPUKernalPfS_)
	.align		4
        /*0014*/ 	.word	index@(vprintf)
	.align		4
        /*0018*/ 	.word	index@(_Z12reduceKernalPfS_)
	.align		4
        /*001c*/ 	.word	index@(malloc)
	.align		4
        /*0020*/ 	.word	index@(_Z12reduceKernalPfS_)
	.align		4
        /*0024*/ 	.word	index@(vprintf)
	.align		4
        /*0028*/ 	.word	0x00000000
	.align		4
        /*002c*/ 	.word	0xfffffffe
	.align		4
        /*0030*/ 	.word	0x00000000
	.align		4
        /*0034*/ 	.word	0xfffffffd
	.align		4
        /*0038*/ 	.word	0x00000000
	.align		4
        /*003c*/ 	.word	0xfffffffc


//--------------------- .nv.constant4             --------------------------
	.section	.nv.constant4,"a",@progbits
	.align	8
	.align		8
.nv.constant4:
        /*0000*/ 	.dword	vprintf
	.align		8
        /*0008*/ 	.dword	malloc
	.align		8
        /*0010*/ 	.dword	$str
	.align		8
        /*0018*/ 	.dword	$str$1
	.align		8
        /*0020*/ 	.dword	$str$2
	.align		8
        /*0028*/ 	.dword	$str$3


//--------------------- .text._Z15reduceGPUKernalPfS_ --------------------------
	.section	.text._Z15reduceGPUKernalPfS_,"ax",@progbits
	.align	128
        .global         _Z15reduceGPUKernalPfS_
        .type           _Z15reduceGPUKernalPfS_,@function
        .size           _Z15reduceGPUKernalPfS_,(.L_x_17 - _Z15reduceGPUKernalPfS_)
        .other          _Z15reduceGPUKernalPfS_,@"STO_CUDA_ENTRY STV_DEFAULT"
_Z15reduceGPUKernalPfS_:
.text._Z15reduceGPUKernalPfS_:
[----:B------:R-:W0:Y:S01]  /*0000*/  LDC R1, c[0x0][0x37c] ;  /* 0x0000df00ff017b82 */ /* 0x000e220000000800 */
[----:B------:R-:W1:Y:S07]  /*0010*/  LDCU UR5, c[0x0][0x2fc] ;  /* 0x00005f80ff0577ac */ /* 0x000e6e0008000800 */
[----:B------:R-:W2:Y:S01]  /*0020*/  LDC R24, c[0x0][0x360] ;  /* 0x0000d800ff187b82 */ /* 0x000ea20000000800 */
[----:B------:R-:W3:Y:S01]  /*0030*/  S2R R23, SR_TID.X ;  /* 0x0000000000177919 */ /* 0x000ee20000002100 */
[----:B0-----:R-:W-:Y:S01]  /*0040*/  VIADD R1, R1, 0xfffffff8 ;  /* 0xfffffff801017836 */ /* 0x001fe20000000000 */
[----:B------:R-:W0:Y:S01]  /*0050*/  LDCU UR4, c[0x0][0x2f8] ;  /* 0x00005f00ff0477ac */ /* 0x000e220008000800 */
[----:B------:R-:W-:Y:S01]  /*0060*/  MOV R22, 0x0 ;  /* 0x0000000000167802 */ /* 0x000fe20000000f00 */
[----:B------:R-:W4:Y:S03]  /*0070*/  LDCU.64 UR8, c[0x4][0x10] ;  /* 0x01000200ff0877ac */ /* 0x000f260008000a00 */
[----:B------:R-:W3:Y:S08]  /*0080*/  S2UR UR6, SR_CTAID.X ;  /* 0x00000000000679c3 */ /* 0x000ef00000002500 */
[----:B------:R1:W3:Y:S01]  /*0090*/  LDC.64 R8, c[0x4][R22] ;  /* 0x0100000016087b82 */ /* 0x0002e20000000a00 */
[----:B0-----:R-:W-:Y:S01]  /*00a0*/  IADD3 R19, P0, PT, R1, UR4, RZ ;  /* 0x0000000401137c10 */ /* 0x001fe2000ff1e0ff */
[----:B--2---:R0:W-:Y:S01]  /*00b0*/  STL [R1], R24 ;  /* 0x0000001801007387 */ /* 0x0041e20000100800 */
[----:B----4-:R-:W-:-:S03]  /*00c0*/  IMAD.U32 R4, RZ, RZ, UR8 ;  /* 0x00000008ff047e24 */ /* 0x010fc6000f8e00ff */
[----:B-1----:R-:W-:Y:S02]  /*00d0*/  IMAD.X R18, RZ, RZ, UR5, P0 ;  /* 0x00000005ff127e24 */ /* 0x002fe400080e06ff */
[----:B------:R-:W-:Y:S02]  /*00e0*/  IMAD.U32 R5, RZ, RZ, UR9 ;  /* 0x00000009ff057e24 */ /* 0x000fe4000f8e00ff */
[----:B------:R-:W-:Y:S02]  /*00f0*/  IMAD.MOV.U32 R6, RZ, RZ, R19 ;  /* 0x000000ffff067224 */ /* 0x000fe400078e0013 */
[----:B---3--:R-:W-:Y:S02]  /*0100*/  IMAD R2, R24, UR6, R23 ;  /* 0x0000000618027c24 */ /* 0x008fe4000f8e0217 */
[----:B0-----:R-:W-:-:S07]  /*0110*/  IMAD.MOV.U32 R7, RZ, RZ, R18 ;  /* 0x000000ffff077224 */ /* 0x001fce00078e0012 */
[----:B------:R-:W-:-:S07]  /*0120*/  LEPC R20, `(.L_x_0) ;  /* 0x000000001014794e */ /* 0x000fce0000000000 */
[----:B------:R-:W-:Y:S05]  /*0130*/  CALL.ABS.NOINC R8 ;  /* 0x0000000008007343 */ /* 0x000fea0003c00000 */
.L_x_0:
[----:B------:R-:W-:Y:S01]  /*0140*/  MOV R0, 0x8 ;  /* 0x0000000800007802 */ /* 0x000fe20000000f00 */
[----:B------:R-:W-:Y:S02]  /*0150*/  IMAD.SHL.U32 R4, R24, 0x4, RZ ;  /* 0x0000000418047824 */ /* 0x000fe400078e00ff */
[----:B------:R-:W-:Y:S01]  /*0160*/  IMAD.MOV.U32 R5, RZ, RZ, RZ ;  /* 0x000000ffff057224 */ /* 0x000fe200078e00ff */
[----:B------:R0:W1:Y:S06]  /*0170*/  LDC.64 R6, c[0x4][R0] ;  /* 0x0100000000067b82 */ /* 0x00006c0000000a00 */
[----:B------:R-:W-:-:S07]  /*0180*/  LEPC R20, `(.L_x_1) ;  /* 0x000000001014794e */ /* 0x000fce0000000000 */
[----:B01----:R-:W-:Y:S05]  /*0190*/  CALL.ABS.NOINC R6 ;  /* 0x0000000006007343 */ /* 0x003fea0003c00000 */
.L_x_1:
[----:B------:R-:W0:Y:S01]  /*01a0*/  S2UR UR5, SR_CgaCtaId ;  /* 0x00000000000579c3 */ /* 0x000e220000008800 */
[----:B------:R-:W-:Y:S01]  /*01b0*/  STL [R1], R24 ;  /* 0x0000001801007387 */ /* 0x000fe20000100800 */
[----:B------:R-:W1:Y:S01]  /*01c0*/  LDCU.64 UR6, c[0x4][0x18] ;  /* 0x01000300ff0677ac */ /* 0x000e620008000a00 */
[----:B------:R-:W-:Y:S02]  /*01d0*/  IMAD.MOV.U32 R6, RZ, RZ, R19 ;  /* 0x000000ffff067224 */ /* 0x000fe400078e0013 */
[----:B------:R-:W-:Y:S01]  /*01e0*/  IMAD.MOV.U32 R7, RZ, RZ, R18 ;  /* 0x000000ffff077224 */ /* 0x000fe200078e0012 */
[----:B------:R-:W-:Y:S02]  /*01f0*/  UMOV UR4, 0x400 ;  /* 0x0000040000047882 */ /* 0x000fe40000000000 */
[----:B------:R2:W3:Y:S08]  /*0200*/  LDC.64 R8, c[0x4][R22] ;  /* 0x0100000016087b82 */ /* 0x0004f00000000a00 */
[----:B------:R-:W4:Y:S01]  /*0210*/  LDC.64 R16, c[0x0][0x358] ;  /* 0x0000d600ff107b82 */ /* 0x000f220000000a00 */
[----:B0-----:R-:W-:-:S09]  /*0220*/  ULEA UR4, UR5, UR4, 0x18 ;  /* 0x0000000405047291 */ /* 0x001fd2000f8ec0ff */
[----:B------:R1:W-:Y:S02]  /*0230*/  STS.64 [UR4], R4 ;  /* 0x00000004ff007988 */ /* 0x0003e40008000a04 */
[----:B-1----:R-:W-:Y:S01]  /*0240*/  IMAD.U32 R4, RZ, RZ, UR6 ;  /* 0x00000006ff047e24 */ /* 0x002fe2000f8e00ff */
[----:B--2---:R-:W-:-:S07]  /*0250*/  MOV R5, UR7 ;  /* 0x0000000700057c02 */ /* 0x004fce0008000f00 */
[----:B------:R-:W-:-:S07]  /*0260*/  LEPC R20, `(.L_x_2) ;  /* 0x000000001014794e */ /* 0x000fce0000000000 */
[----:B---34-:R-:W-:Y:S05]  /*0270*/  CALL.ABS.NOINC R8 ;  /* 0x0000000008007343 */ /* 0x018fea0003c00000 */
.L_x_2:
[----:B------:R-:W0:Y:S01]  /*0280*/  LDC.64 R4, c[0x0][0x380] ;  /* 0x0000e000ff047b82 */ /* 0x000e220000000a00 */
[----:B------:R-:W-:Y:S02]  /*0290*/  R2UR UR4, R16 ;  /* 0x00000000100472ca */ /* 0x000fe400000e0000 */
[----:B------:R-:W-:Y:S01]  /*02a0*/  R2UR UR5, R17 ;  /* 0x00000000110572ca */ /* 0x000fe200000e0000 */
[----:B0-----:R-:W-:-:S12]  /*02b0*/  IMAD.WIDE R4, R2, 0x4, R4 ;  /* 0x0000000402047825 */ /* 0x001fd800078e0204 */
[----:B------:R-:W2:Y:S01]  /*02c0*/  LDG.E R0, desc[UR4][R4.64] ;  /* 0x0000000404007981 */ /* 0x000ea2000c1e1900 */
[----:B------:R-:W0:Y:S01]  /*02d0*/  S2UR UR5, SR_CgaCtaId ;  /* 0x00000000000579c3 */ /* 0x000e220000008800 */
[----:B------:R-:W-:Y:S01]  /*02e0*/  UMOV UR4, 0x400 ;  /* 0x0000040000047882 */ /* 0x000fe20000000000 */
[----:B------:R-:W-:Y:S01]  /*02f0*/  MOV R6, R19 ;  /* 0x0000001300067202 */ /* 0x000fe20000000f00 */
[----:B------:R-:W-:-:S05]  /*0300*/  IMAD.MOV.U32 R7, RZ, RZ, R18 ;  /* 0x000000ffff077224 */ /* 0x000fca00078e0012 */
[----:B------:R1:W3:Y:S01]  /*0310*/  LDC.64 R8, c[0x4][R22] ;  /* 0x0100000016087b82 */ /* 0x0002e20000000a00 */
[----:B0-----:R-:W-:Y:S01]  /*0320*/  ULEA UR4, UR5, UR4, 0x18 ;  /* 0x0000000405047291 */ /* 0x001fe2000f8ec0ff */
[----:B------:R-:W-:-:S08]  /*0330*/  R2UR UR5, R17 ;  /* 0x00000000110572ca */ /* 0x000fd000000e0000 */
[----:B------:R-:W0:Y:S01]  /*0340*/  LDS.64 R2, [UR4] ;  /* 0x00000004ff027984 */ /* 0x000e220008000a00 */
[----:B------:R-:W-:Y:S01]  /*0350*/  R2UR UR4, R16 ;  /* 0x00000000100472ca */ /* 0x000fe200000e0000 */
[----:B0-----:R-:W-:-:S12]  /*0360*/  IMAD.WIDE.U32 R2, R23, 0x4, R2 ;  /* 0x0000000417027825 */ /* 0x001fd800078e0002 */
[----:B--2---:R1:W-:Y:S01]  /*0370*/  ST.E desc[UR4][R2.64], R0 ;  /* 0x0000000002007985 */ /* 0x0043e2000c101904 */
[----:B------:R-:W-:Y:S05]  /*0380*/  WARPSYNC.ALL ;  /* 0x0000000000007948 */ /* 0x000fea0003800000 */
[----:B------:R1:W-:Y:S01]  /*0390*/  STL [R1], R24 ;  /* 0x0000001801007387 */ /* 0x0003e20000100800 */
[----:B------:R-:W0:Y:S02]  /*03a0*/  LDCU.64 UR4, c[0x4][0x20] ;  /* 0x01000400ff0477ac */ /* 0x000e240008000a00 */
[----:B0-----:R-:W-:Y:S02]  /*03b0*/  IMAD.U32 R4, RZ, RZ, UR4 ;  /* 0x00000004ff047e24 */ /* 0x001fe4000f8e00ff */
[----:B------:R-:W-:Y:S01]  /*03c0*/  IMAD.U32 R5, RZ, RZ, UR5 ;  /* 0x00000005ff057e24 */ /* 0x000fe2000f8e00ff */
[----:B-1-3--:R-:W-:Y:S06]  /*03d0*/  BAR.SYNC.DEFER_BLOCKING 0x0 ;  /* 0x0000000000007b1d */ /* 0x00afec0000010000 */
[----:B------:R-:W-:-:S07]  /*03e0*/  LEPC R20, `(.L_x_3) ;  /* 0x000000001014794e */ /* 0x000fce0000000000 */
[----:B------:R-:W-:Y:S05]  /*03f0*/  CALL.ABS.NOINC R8 ;  /* 0x0000000008007343 */ /* 0x000fea0003c00000 */
.L_x_3:
[----:B------:R-:W-:-:S13]  /*0400*/  ISETP.GE.U32.AND P0, PT, R24, 0x2, PT ;  /* 0x000000021800780c */ /* 0x000fda0003f06070 */
[----:B------:R-:W-:Y:S05]  /*0410*/  @!P0 BRA `(.L_x_4) ;  /* 0x00000000005c8947 */ /* 0x000fea0003800000 */
.L_x_6:
[----:B------:R-:W-:-:S04]  /*0420*/  SHF.R.U32.HI R0, RZ, 0x1, R24 ;  /* 0x00000001ff007819 */ /* 0x000fc80000011618 */
[----:B------:R-:W-:-:S13]  /*0430*/  ISETP.GE.U32.AND P0, PT, R23, R0, PT ;  /* 0x000000001700720c */ /* 0x000fda0003f06070 */
[----:B0-----:R-:W-:Y:S05]  /*0440*/  @P0 BRA `(.L_x_5) ;  /* 0x00000000003c0947 */ /* 0x001fea0003800000 */
[----:B------:R-:W0:Y:S01]  /*0450*/  S2UR UR5, SR_CgaCtaId ;  /* 0x00000000000579c3 */ /* 0x000e220000008800 */
[----:B------:R-:W-:Y:S01]  /*0460*/  UMOV UR4, 0x400 ;  /* 0x0000040000047882 */ /* 0x000fe20000000000 */
[----:B------:R-:W-:Y:S01]  /*0470*/  R2UR UR6, R16 ;  /* 0x00000000100672ca */ /* 0x000fe200000e0000 */
[----:B------:R-:W-:Y:S01]  /*0480*/  IMAD.IADD R5, R0, 0x1, R23 ;  /* 0x0000000100057824 */ /* 0x000fe200078e0217 */
[C---:B------:R-:W-:Y:S01]  /*0490*/  R2UR UR7, R17.reuse ;  /* 0x00000000110772ca */ /* 0x040fe200000e0000 */
[----:B0-----:R-:W-:Y:S01]  /*04a0*/  ULEA UR4, UR5, UR4, 0x18 ;  /* 0x0000000405047291 */ /* 0x001fe2000f8ec0ff */
[----:B------:R-:W-:-:S08]  /*04b0*/  R2UR UR5, R17 ;  /* 0x00000000110572ca */ /* 0x000fd000000e0000 */
[----:B------:R-:W0:Y:S01]  /*04c0*/  LDS.64 R2, [UR4] ;  /* 0x00000004ff027984 */ /* 0x000e220008000a00 */
[----:B------:R-:W-:Y:S01]  /*04d0*/  R2UR UR4, R16 ;  /* 0x00000000100472ca */ /* 0x000fe200000e0000 */
[----:B0-----:R-:W-:-:S04]  /*04e0*/  IMAD.WIDE.U32 R4, R5, 0x4, R2 ;  /* 0x0000000405047825 */ /* 0x001fc800078e0002 */
[----:B------:R-:W-:-:S08]  /*04f0*/  IMAD.WIDE.U32 R2, R23, 0x4, R2 ;  /* 0x0000000417027825 */ /* 0x000fd000078e0002 */
[----:B------:R-:W2:Y:S04]  /*0500*/  LD.E R4, desc[UR4][R4.64] ;  /* 0x0000000404047980 */ /* 0x000ea8000c101900 */
[----:B------:R-:W2:Y:S02]  /*0510*/  LD.E R7, desc[UR6][R2.64] ;  /* 0x0000000602077980 */ /* 0x000ea4000c101900 */
[----:B--2---:R-:W-:-:S05]  /*0520*/  FADD R7, R4, R7 ;  /* 0x0000000704077221 */ /* 0x004fca0000000000 */
[----:B------:R0:W-:Y:S02]  /*0530*/  ST.E desc[UR4][R2.64], R7 ;  /* 0x0000000702007985 */ /* 0x0001e4000c101904 */
.L_x_5:
[----:B------:R-:W-:Y:S01]  /*0540*/  ISETP.GT.U32.AND P0, PT, R24, 0x3, PT ;  /* 0x000000031800780c */ /* 0x000fe20003f04070 */
[----:B------:R-:W-:Y:S05]  /*0550*/  WARPSYNC.ALL ;  /* 0x0000000000007948 */ /* 0x000fea0003800000 */
[----:B------:R-:W-:Y:S01]  /*0560*/  BAR.SYNC.DEFER_BLOCKING 0x0 ;  /* 0x0000000000007b1d */ /* 0x000fe20000010000 */
[----:B------:R-:W-:-:S06]  /*0570*/  IMAD.MOV.U32 R24, RZ, RZ, R0 ;  /* 0x000000ffff187224 */ /* 0x000fcc00078e0000 */
[----:B------:R-:W-:Y:S05]  /*0580*/  @P0 BRA `(.L_x_6) ;  /* 0xfffffffc00a40947 */ /* 0x000fea000383ffff */
.L_x_4:
[----:B------:R-:W-:-:S13]  /*0590*/  ISETP.NE.AND P0, PT, R23, RZ, PT ;  /* 0x000000ff1700720c */ /* 0x000fda0003f05270 */
[----:B------:R-:W-:Y:S05]  /*05a0*/  @P0 EXIT ;  /* 0x000000000000094d */ /* 0x000fea0003800000 */
[----:B------:R-:W1:Y:S01]  /*05b0*/  S2UR UR5, SR_CgaCtaId ;  /* 0x00000000000579c3 */ /* 0x000e620000008800 */
[----:B------:R-:W-:Y:S02]  /*05c0*/  UMOV UR4, 0x400 ;  /* 0x0000040000047882 */ /* 0x000fe40000000000 */
[----:B-1----:R-:W-:Y:S01]  /*05d0*/  ULEA UR4, UR5, UR4, 0x18 ;  /* 0x0000000405047291 */ /* 0x002fe2000f8ec0ff */
[----:B------:R-:W-:-:S08]  /*05e0*/  R2UR UR5, R17 ;  /* 0x00000000110572ca */ /* 0x000fd000000e0000 */
[----:B0-----:R-:W0:Y:S01]  /*05f0*/  LDS.64 R2, [UR4] ;  /* 0x00000004ff027984 */ /* 0x001e220008000a00 */
[----:B------:R-:W-:-:S13]  /*0600*/  R2UR UR4, R16 ;  /* 0x00000000100472ca */ /* 0x000fda00000e0000 */
[----:B0-----:R-:W2:Y:S01]  /*0610*/  LD.E R3, desc[UR4][R2.64] ;  /* 0x0000000402037980 */ /* 0x001ea2000c101900 */
[----:B------:R-:W2:Y:S03]  /*0620*/  LDC.64 R4, c[0x0][0x388] ;  /* 0x0000e200ff047b82 */ /* 0x000ea60000000a00 */
[----:B--2---:R-:W-:Y:S01]  /*0630*/  REDG.E.ADD.F32.FTZ.RN.STRONG.GPU desc[UR4][R4.64], R3 ;  /* 0x00000003040079a6 */ /* 0x004fe2000c12f304 */
[----:B------:R-:W-:Y:S05]  /*0640*/  EXIT ;  /* 0x000000000000794d */ /* 0x000fea0003800000 */
.L_x_7:
[----:B------:R-:W-:-:S00]  /*0650*/  BRA `(.L_x_7) ;  /* 0xfffffffc00fc7947 */ /* 0x000fc0000383ffff */
[----:B------:R-:W-:-:S00]  /*0660*/  NOP ;  /* 0x0000000000007918 */ /* 0x000fc00000000000 */
        /* <DEDUP_REMOVED lines=9> */
.L_x_17:


//--------------------- .text._Z12reduceKernalPfS_ --------------------------
	.section	.text._Z12reduceKernalPfS_,"ax",@progbits
	.align	128
        .global         _Z12reduceKernalPfS_
        .type           _Z12reduceKernalPfS_,@function
        .size           _Z12reduceKernalPfS_,(.L_x_18 - _Z12reduceKernalPfS_)
        .other          _Z12reduceKernalPfS_,@"STO_CUDA_ENTRY STV_DEFAULT"
_Z12reduceKernalPfS_:
.text._Z12reduceKernalPfS_:
[----:B------:R-:W0:Y:S01]  /*0000*/  LDC R1, c[0x0][0x37c] ;  /* 0x0000df00ff017b82 */ /* 0x000e220000000800 */
[----:B------:R-:W1:Y:S07]  /*0010*/  LDCU UR5, c[0x0][0x2fc] ;  /* 0x00005f80ff0577ac */ /* 0x000e6e0008000800 */
[----:B------:R-:W2:Y:S01]  /*0020*/  LDC R24, c[0x0][0x360] ;  /* 0x0000d800ff187b82 */ /* 0x000ea20000000800 */
[----:B------:R-:W3:Y:S01]  /*0030*/  S2R R25, SR_CTAID.X ;  /* 0x0000000000197919 */ /* 0x000ee20000002500 */
[----:B0-----:R-:W-:Y:S01]  /*0040*/  VIADD R1, R1, 0xfffffff8 ;  /* 0xfffffff801017836 */ /* 0x001fe20000000000 */
[----:B------:R-:W0:Y:S01]  /*0050*/  LDCU UR4, c[0x0][0x2f8] ;  /* 0x00005f00ff0477ac */ /* 0x000e220008000800 */
[----:B------:R-:W-:Y:S01]  /*0060*/  MOV R22, 0x0 ;  /* 0x0000000000167802 */ /* 0x000fe20000000f00 */
[----:B------:R-:W3:Y:S01]  /*0070*/  S2R R23, SR_TID.X ;  /* 0x0000000000177919 */ /* 0x000ee20000002100 */
[----:B------:R-:W4:Y:S02]  /*0080*/  LDCU.64 UR6, c[0x4][0x10] ;  /* 0x01000200ff0677ac */ /* 0x000f240008000a00 */
[----:B------:R0:W3:Y:S02]  /*0090*/  LDC.64 R8, c[0x4][R22] ;  /* 0x0100000016087b82 */ /* 0x0000e40000000a00 */
[----:B0-----:R-:W-:Y:S01]  /*00a0*/  IADD3 R19, P0, PT, R1, UR4, RZ ;  /* 0x0000000401137c10 */ /* 0x001fe2000ff1e0ff */
[----:B--2---:R0:W-:Y:S01]  /*00b0*/  STL [R1], R24 ;  /* 0x0000001801007387 */ /* 0x0041e20000100800 */
[----:B----4-:R-:W-:-:S03]  /*00c0*/  IMAD.U32 R4, RZ, RZ, UR6 ;  /* 0x00000006ff047e24 */ /* 0x010fc6000f8e00ff */
[----:B-1----:R-:W-:Y:S02]  /*00d0*/  IMAD.X R18, RZ, RZ, UR5, P0 ;  /* 0x00000005ff127e24 */ /* 0x002fe400080e06ff */
[----:B------:R-:W-:Y:S02]  /*00e0*/  IMAD.U32 R5, RZ, RZ, UR7 ;  /* 0x00000007ff057e24 */ /* 0x000fe4000f8e00ff */
[----:B------:R-:W-:Y:S02]  /*00f0*/  IMAD.MOV.U32 R6, RZ, RZ, R19 ;  /* 0x000000ffff067224 */ /* 0x000fe400078e0013 */
[----:B------:R-:W-:Y:S02]  /*0100*/  IMAD.MOV.U32 R7, RZ, RZ, R18 ;  /* 0x000000ffff077224 */ /* 0x000fe400078e0012 */
[----:B0--3--:R-:W-:-:S07]  /*0110*/  IMAD R2, R24, R25, R23 ;  /* 0x0000001918027224 */ /* 0x009fce00078e0217 */
[----:B------:R-:W-:-:S07]  /*0120*/  LEPC R20, `(.L_x_8) ;  /* 0x000000001014794e */ /* 0x000fce0000000000 */
[----:B------:R-:W-:Y:S05]  /*0130*/  CALL.ABS.NOINC R8 ;  /* 0x0000000008007343 */ /* 0x000fea0003c00000 */
.L_x_8:
[----:B------:R-:W-:Y:S01]  /*0140*/  MOV R0, 0x8 ;  /* 0x0000000800007802 */ /* 0x000fe20000000f00 */
[----:B------:R-:W-:Y:S02]  /*0150*/  HFMA2 R5, -RZ, RZ, 0, 0 ;  /* 0x00000000ff057431 */ /* 0x000fe400000001ff */
[----:B------:R-:W-:Y:S01]  /*0160*/  IMAD.SHL.U32 R4, R24, 0x4, RZ ;  /* 0x0000000418047824 */ /* 0x000fe200078e00ff */
[----:B------:R0:W1:Y:S06]  /*0170*/  LDC.64 R6, c[0x4][R0] ;  /* 0x0100000000067b82 */ /* 0x00006c0000000a00 */
[----:B------:R-:W-:-:S07]  /*0180*/  LEPC R20, `(.L_x_9) ;  /* 0x000000001014794e */ /* 0x000fce0000000000 */
[----:B01----:R-:W-:Y:S05]  /*0190*/  CALL.ABS.NOINC R6 ;  /* 0x0000000006007343 */ /* 0x003fea0003c00000 */
.L_x_9:
        /* <DEDUP_REMOVED lines=10> */
[----:B-1----:R-:W-:Y:S02]  /*0240*/  IMAD.U32 R4, RZ, RZ, UR6 ;  /* 0x00000006ff047e24 */ /* 0x002fe4000f8e00ff */
[----:B--2---:R-:W-:-:S07]  /*0250*/  IMAD.U32 R5, RZ, RZ, UR7 ;  /* 0x00000007ff057e24 */ /* 0x004fce000f8e00ff */
[----:B------:R-:W-:-:S07]  /*0260*/  LEPC R20, `(.L_x_10) ;  /* 0x000000001014794e */ /* 0x000fce0000000000 */
[----:B---34-:R-:W-:Y:S05]  /*0270*/  CALL.ABS.NOINC R8 ;  /* 0x0000000008007343 */ /* 0x018fea0003c00000 */
.L_x_10:
[----:B------:R-:W0:Y:S01]  /*0280*/  LDC.64 R4, c[0x0][0x380] ;  /* 0x0000e000ff047b82 */ /* 0x000e220000000a00 */
[----:B------:R-:W-:Y:S02]  /*0290*/  R2UR UR4, R16 ;  /* 0x00000000100472ca */ /* 0x000fe400000e0000 */
[----:B------:R-:W-:Y:S01]  /*02a0*/  R2UR UR5, R17 ;  /* 0x00000000110572ca */ /* 0x000fe200000e0000 */
[----:B0-----:R-:W-:-:S12]  /*02b0*/  IMAD.WIDE R4, R2, 0x4, R4 ;  /* 0x0000000402047825 */ /* 0x001fd800078e0204 */
[----:B------:R-:W2:Y:S01]  /*02c0*/  LDG.E R0, desc[UR4][R4.64] ;  /* 0x0000000404007981 */ /* 0x000ea2000c1e1900 */
[----:B------:R-:W0:Y:S01]  /*02d0*/  S2UR UR5, SR_CgaCtaId ;  /* 0x00000000000579c3 */ /* 0x000e220000008800 */
[----:B------:R-:W-:Y:S01]  /*02e0*/  UMOV UR4, 0x400 ;  /* 0x0000040000047882 */ /* 0x000fe20000000000 */
[----:B------:R-:W-:Y:S02]  /*02f0*/  IMAD.MOV.U32 R6, RZ, RZ, R19 ;  /* 0x000000ffff067224 */ /* 0x000fe400078e0013 */
[----:B------:R-:W-:-:S04]  /*0300*/  IMAD.MOV.U32 R7, RZ, RZ, R18 ;  /* 0x000000ffff077224 */ /* 0x000fc800078e0012 */
        /* <DEDUP_REMOVED lines=10> */
[----:B0-----:R-:W-:Y:S01]  /*03b0*/  IMAD.U32 R4, RZ, RZ, UR4 ;  /* 0x00000004ff047e24 */ /* 0x001fe2000f8e00ff */
[----:B------:R-:W-:Y:S01]  /*03c0*/  MOV R5, UR5 ;  /* 0x0000000500057c02 */ /* 0x000fe20008000f00 */
[----:B-1-3--:R-:W-:Y:S06]  /*03d0*/  BAR.SYNC.DEFER_BLOCKING 0x0 ;  /* 0x0000000000007b1d */ /* 0x00afec0000010000 */
[----:B------:R-:W-:-:S07]  /*03e0*/  LEPC R20, `(.L_x_11) ;  /* 0x000000001014794e */ /* 0x000fce0000000000 */
[----:B------:R-:W-:Y:S05]  /*03f0*/  CALL.ABS.NOINC R8 ;  /* 0x0000000008007343 */ /* 0x000fea0003c00000 */
.L_x_11:
[----:B------:R-:W-:-:S13]  /*0400*/  ISETP.GE.U32.AND P0, PT, R24, 0x2, PT ;  /* 0x000000021800780c */ /* 0x000fda0003f06070 */
[----:B------:R-:W-:Y:S05]  /*0410*/  @!P0 BRA `(.L_x_12) ;  /* 0x00000000005c8947 */ /* 0x000fea0003800000 */
.L_x_14:
        /* <DEDUP_REMOVED lines=18> */
.L_x_13:
[----:B------:R-:W-:Y:S01]  /*0540*/  ISETP.GT.U32.AND P0, PT, R24, 0x3, PT ;  /* 0x000000031800780c */ /* 0x000fe20003f04070 */
[----:B------:R-:W-:Y:S05]  /*0550*/  WARPSYNC.ALL ;  /* 0x0000000000007948 */ /* 0x000fea0003800000 */
[----:B------:R-:W-:Y:S01]  /*0560*/  BAR.SYNC.DEFER_BLOCKING 0x0 ;  /* 0x0000000000007b1d */ /* 0x000fe20000010000 */
[----:B------:R-:W-:-:S06]  /*0570*/  IMAD.MOV.U32 R24, RZ, RZ, R0 ;  /* 0x000000ffff187224 */ /* 0x000fcc00078e0000 */
[----:B------:R-:W-:Y:S05]  /*0580*/  @P0 BRA `(.L_x_14) ;  /* 0xfffffffc00a40947 */ /* 0x000fea000383ffff */
.L_x_12:
[----:B------:R-:W1:Y:S01]  /*0590*/  S2UR UR5, SR_CgaCtaId ;  /* 0x00000000000579c3 */ /* 0x000e620000008800 */
[----:B------:R-:W-:Y:S02]  /*05a0*/  UMOV UR4, 0x400 ;  /* 0x0000040000047882 */ /* 0x000fe40000000000 */
[----:B-1----:R-:W-:Y:S01]  /*05b0*/  ULEA UR4, UR5, UR4, 0x18 ;  /* 0x0000000405047291 */ /* 0x002fe2000f8ec0ff */
[----:B------:R-:W-:-:S08]  /*05c0*/  R2UR UR5, R17 ;  /* 0x00000000110572ca */ /* 0x000fd000000e0000 */
[----:B------:R-:W1:Y:S01]  /*05d0*/  LDS.64 R4, [UR4] ;  /* 0x00000004ff047984 */ /* 0x000e620008000a00 */
[----:B------:R-:W-:-:S13]  /*05e0*/  R2UR UR4, R16 ;  /* 0x00000000100472ca */ /* 0x000fda00000e0000 */
[----:B-1----:R1:W2:Y:S01]  /*05f0*/  LD.E R0, desc[UR4][R4.64] ;  /* 0x0000000404007980 */ /* 0x0022a2000c101900 */
[----:B------:R-:W-:Y:S01]  /*0600*/  ISETP.NE.AND P0, PT, R23, RZ, PT ;  /* 0x000000ff1700720c */ /* 0x000fe20003f05270 */
[----:B------:R-:W1:Y:S01]  /*0610*/  LDCU.64 UR4, c[0x4][0x28] ;  /* 0x01000500ff0477ac */ /* 0x000e620008000a00 */
[----:B------:R-:W-:Y:S01]  /*0620*/  MOV R10, 0x0 ;  /* 0x00000000000a7802 */ /* 0x000fe20000000f00 */
[----:B------:R-:W-:Y:S02]  /*0630*/  IMAD.MOV.U32 R6, RZ, RZ, R19 ;  /* 0x000000ffff067224 */ /* 0x000fe400078e0013 */
[----:B0-----:R-:W-:-:S03]  /*0640*/  IMAD.MOV.U32 R7, RZ, RZ, R18 ;  /* 0x000000ffff077224 */ /* 0x001fc600078e0012 */
[----:B------:R-:W0:Y:S05]  /*0650*/  LDC.64 R10, c[0x4][R10] ;  /* 0x010000000a0a7b82 */ /* 0x000e2a0000000a00 */
[----:B------:R-:W-:Y:S02]  /*0660*/  @!P0 R2UR UR6, R16 ;  /* 0x00000000100682ca */ /* 0x000fe400000e0000 */
[----:B------:R-:W-:Y:S01]  /*0670*/  @!P0 R2UR UR7, R17 ;  /* 0x00000000110782ca */ /* 0x000fe200000e0000 */
[----:B------:R-:W3:Y:S01]  /*0680*/  @!P0 LDC.64 R2, c[0x0][0x388] ;  /* 0x0000e200ff028b82 */ /* 0x000ee20000000a00 */
[----:B-1----:R-:W-:Y:S01]  /*0690*/  MOV R4, UR4 ;  /* 0x0000000400047c02 */ /* 0x002fe20008000f00 */
[----:B------:R-:W-:-:S02]  /*06a0*/  IMAD.U32 R5, RZ, RZ, UR5 ;  /* 0x00000005ff057e24 */ /* 0x000fc4000f8e00ff */
[----:B---3--:R-:W-:Y:S01]  /*06b0*/  @!P0 IMAD.WIDE.U32 R2, R25, 0x4, R2 ;  /* 0x0000000419028825 */ /* 0x008fe200078e0002 */
[----:B--2---:R-:W1:Y:S07]  /*06c0*/  F2F.F64.F32 R8, R0 ;  /* 0x0000000000087310 */ /* 0x004e6e0000201800 */
[----:B------:R2:W-:Y:S04]  /*06d0*/  @!P0 STG.E desc[UR6][R2.64], R0 ;  /* 0x0000000002008986 */ /* 0x0005e8000c101906 */
[----:B01----:R2:W-:Y:S02]  /*06e0*/  STL.64 [R1], R8 ;  /* 0x0000000801007387 */ /* 0x0035e40000100a00 */
[----:B------:R-:W-:-:S07]  /*06f0*/  LEPC R20, `(.L_x_15) ;  /* 0x000000001014794e */ /* 0x000fce0000000000 */
[----:B--2---:R-:W-:Y:S05]  /*0700*/  CALL.ABS.NOINC R10 ;  /* 0x000000000a007343 */ /* 0x004fea0003c00000 */
.L_x_15:
[----:B------:R-:W-:Y:S05]  /*0710*/  EXIT ;  /* 0x000000000000794d */ /* 0x000fea0003800000 */
.L_x_16:
        /* <DEDUP_REMOVED lines=14> */
.L_x_18:


//--------------------- .nv.global.init           --------------------------
	.section	.nv.global.init,"aw",@progbits
.nv.global.init:
	.type		$str,@object
	.size		$str,($str$1 - $str)
$str:
        /*0000*/ 	.byte	0x77, 0x6f, 0x77, 0x20, 0x25, 0x69, 0x00
	.type		$str$1,@object
	.size		$str$1,($str$2 - $str$1)
$str$1:
        /*0007*/ 	.byte	0x42, 0x53, 0x69, 0x7a, 0x65, 0x3a, 0x20, 0x25, 0x69, 0x00
	.type		$str$2,@object
	.size		$str$2,($str$3 - $str$2)
$str$2:
        /*0011*/ 	.byte	0x42, 0x4c, 0x4f, 0x43, 0x4b, 0x20, 0x44, 0x49, 0x4d, 0x3a, 0x20, 0x25, 0x69, 0x00
	.type		$str$3,@object
	.size		$str$3,(.L_3 - $str$3)
$str$3:
        /*001f*/ 	.byte	0x0a, 0x20, 0x4b, 0x65, 0x72, 0x6e, 0x61, 0x6c, 0x20, 0x44, 0x6f, 0x6e, 0x65, 0x20, 0x25, 0x66
        /*002f*/ 	.byte	0x20, 0x0a, 0x00
.L_3:


//--------------------- .nv.shared._Z15reduceGPUKernalPfS_ --------------------------
	.section	.nv.shared._Z15reduceGPUKernalPfS_,"aw",@nobits
	.sectionflags	@""
	.align	8
.nv.shared._Z15reduceGPUKernalPfS_:
	.zero		1032


//--------------------- .nv.shared.reserved.0     --------------------------
	.section	.nv.shared.reserved.0,"aw",@nobits
	.weak		__nv_reservedSMEM_offset_0_alias
	.size		__nv_reservedSMEM_offset_0_alias, 0, 64
	.other		__nv_reservedSMEM_offset_0_alias,@"STO_CUDA_RESERVED_SHARED STV_DEFAULT"
__nv_reservedSMEM_offset_0_alias:
	.zero		0
	.zero		64


//--------------------- .nv.shared._Z12reduceKernalPfS_ --------------------------
	.section	.nv.shared._Z12reduceKernalPfS_,"aw",@nobits
	.sectionflags	@""
	.align	8
.nv.shared._Z12reduceKernalPfS_:
	.zero		1032


//--------------------- .nv.constant0._Z15reduceGPUKernalPfS_ --------------------------
	.section	.nv.constant0._Z15reduceGPUKernalPfS_,"a",@progbits
	.sectionflags	@""
	.align	4
.nv.constant0._Z15reduceGPUKernalPfS_:
	.zero		912


//--------------------- .nv.constant0._Z12reduceKernalPfS_ --------------------------
	.section	.nv.constant0._Z12reduceKernalPfS_,"a",@progbits
	.sectionflags	@""
	.align	4
.nv.constant0._Z12reduceKernalPfS_:
	.zero		912


//--------------------- SYMBOLS --------------------------

	.type		.nv.reservedSmem.offset0,@object
	.size		.nv.reservedSmem.offset0,0x4
	.type		.nv.reservedSmem.cap,@object
	.size		.nv.reservedSmem.cap,0x4
	.type		vprintf,@function
	.type		malloc,@function
